	.headerflags	@"EF_CUDA_TEXMODE_UNIFIED EF_CUDA_64BIT_ADDRESS EF_CUDA_ACCELERATORS EF_CUDA_SM90 EF_CUDA_VIRTUAL_SM(EF_CUDA_SM90)"
	.elftype	@"ET_EXEC"


//--------------------- .nv.info                  --------------------------
	.section	.nv.info,"",@"SHT_CUDA_INFO"
	.align	4


	//----- nvinfo : EIATTR_REGCOUNT
	.align		4
        /*0000*/ 	.byte	0x04, 0x2f
        /*0002*/ 	.short	(.L_1 - .L_0)
	.align		4
.L_0:
        /*0004*/ 	.word	index@(triton_poi_fused_add_avg_pool2d_clamp_div_mul_pow_rsub_sub_1)
        /*0008*/ 	.word	0x00000020


	//----- nvinfo : EIATTR_MIN_STACK_SIZE
	.align		4
.L_1:
        /*000c*/ 	.byte	0x04, 0x12
        /*000e*/ 	.short	(.L_3 - .L_2)
	.align		4
.L_2:
        /*0010*/ 	.word	index@(triton_poi_fused_add_avg_pool2d_clamp_div_mul_pow_rsub_sub_1)
        /*0014*/ 	.word	0x00000000


	//----- nvinfo : EIATTR_FRAME_SIZE
	.align		4
.L_3:
        /*0018*/ 	.byte	0x04, 0x11
        /*001a*/ 	.short	(.L_5 - .L_4)
	.align		4
.L_4:
        /*001c*/ 	.word	index@(triton_poi_fused_add_avg_pool2d_clamp_div_mul_pow_rsub_sub_1)
        /*0020*/ 	.word	0x00000000


	//----- nvinfo : EIATTR_MIN_STACK_SIZE
	.align		4
.L_5:
        /*0024*/ 	.byte	0x04, 0x12
        /*0026*/ 	.short	(.L_7 - .L_6)
	.align		4
.L_6:
        /*0028*/ 	.word	index@(triton_poi_fused_add_avg_pool2d_clamp_div_mul_pow_rsub_sub_1)
        /*002c*/ 	.word	0x00000000
.L_7:


//--------------------- .nv.info.triton_poi_fused_add_avg_pool2d_clamp_div_mul_pow_rsub_sub_1 --------------------------
	.section	.nv.info.triton_poi_fused_add_avg_pool2d_clamp_div_mul_pow_rsub_sub_1,"",@"SHT_CUDA_INFO"
	.sectionflags	@""
	.align	4


	//----- nvinfo : EIATTR_CUDA_API_VERSION
	.align		4
        /*0000*/ 	.byte	0x04, 0x37
        /*0002*/ 	.short	(.L_9 - .L_8)
.L_8:
        /*0004*/ 	.word	0x0000007c


	//----- nvinfo : EIATTR_KPARAM_INFO
	.align		4
.L_9:
        /*0008*/ 	.byte	0x04, 0x17
        /*000a*/ 	.short	(.L_11 - .L_10)
.L_10:
        /*000c*/ 	.word	0x00000000
        /*0010*/ 	.short	0x0004
        /*0012*/ 	.short	0x0020
        /*0014*/ 	.byte	0x00, 0xf0, 0x11, 0x00


	//----- nvinfo : EIATTR_KPARAM_INFO
	.align		4
.L_11:
        /*0018*/ 	.byte	0x04, 0x17
        /*001a*/ 	.short	(.L_13 - .L_12)
.L_12:
        /*001c*/ 	.word	0x00000000
        /*0020*/ 	.short	0x0003
        /*0022*/ 	.short	0x0018
        /*0024*/ 	.byte	0x00, 0xf4, 0x21, 0x00


	//----- nvinfo : EIATTR_KPARAM_INFO
	.align		4
.L_13:
        /*0028*/ 	.byte	0x04, 0x17
        /*002a*/ 	.short	(.L_15 - .L_14)
.L_14:
        /*002c*/ 	.word	0x00000000
        /*0030*/ 	.short	0x0002
        /*0032*/ 	.short	0x0010
        /*0034*/ 	.byte	0x00, 0xf4, 0x21, 0x00


	//----- nvinfo : EIATTR_KPARAM_INFO
	.align		4
.L_15:
        /*0038*/ 	.byte	0x04, 0x17
        /*003a*/ 	.short	(.L_17 - .L_16)
.L_16:
        /*003c*/ 	.word	0x00000000
        /*0040*/ 	.short	0x0001
        /*0042*/ 	.short	0x0008
        /*0044*/ 	.byte	0x00, 0xf4, 0x21, 0x00


	//----- nvinfo : EIATTR_KPARAM_INFO
	.align		4
.L_17:
        /*0048*/ 	.byte	0x04, 0x17
        /*004a*/ 	.short	(.L_19 - .L_18)
.L_18:
        /*004c*/ 	.word	0x00000000
        /*0050*/ 	.short	0x0000
        /*0052*/ 	.short	0x0000
        /*0054*/ 	.byte	0x00, 0xf4, 0x21, 0x00


	//----- nvinfo : EIATTR_SPARSE_MMA_MASK
	.align		4
.L_19:
        /*0058*/ 	.byte	0x03, 0x50
        /*005a*/ 	.short	0x0000


	//----- nvinfo : EIATTR_MAXREG_COUNT
	.align		4
        /*005c*/ 	.byte	0x03, 0x1b
        /*005e*/ 	.short	0x00ff


	//----- nvinfo : EIATTR_EXIT_INSTR_OFFSETS
	.align		4
        /*0060*/ 	.byte	0x04, 0x1c
        /*0062*/ 	.short	(.L_21 - .L_20)


	//   ....[0]....
.L_20:
        /*0064*/ 	.word	0x00001000


	//----- nvinfo : EIATTR_REQNTID
	.align		4
.L_21:
        /*0068*/ 	.byte	0x04, 0x10
        /*006a*/ 	.short	(.L_23 - .L_22)
.L_22:
        /*006c*/ 	.word	0x00000080
        /*0070*/ 	.word	0x00000001
        /*0074*/ 	.word	0x00000001


	//----- nvinfo : EIATTR_CBANK_PARAM_SIZE
	.align		4
.L_23:
        /*0078*/ 	.byte	0x03, 0x19
        /*007a*/ 	.short	0x0024


	//----- nvinfo : EIATTR_PARAM_CBANK
	.align		4
        /*007c*/ 	.byte	0x04, 0x0a
        /*007e*/ 	.short	(.L_25 - .L_24)
	.align		4
.L_24:
        /*0080*/ 	.word	index@(.nv.constant0.triton_poi_fused_add_avg_pool2d_clamp_div_mul_pow_rsub_sub_1)
        /*0084*/ 	.short	0x0210
        /*0086*/ 	.short	0x0024


	//----- nvinfo : EIATTR_SW_WAR
	.align		4
.L_25:
        /*0088*/ 	.byte	0x04, 0x36
        /*008a*/ 	.short	(.L_27 - .L_26)
.L_26:
        /*008c*/ 	.word	0x00000008
.L_27:


//--------------------- .nv.callgraph             --------------------------
	.section	.nv.callgraph,"",@"SHT_CUDA_CALLGRAPH"
	.align	4
	.sectionentsize	8
	.align		4
        /*0000*/ 	.word	0x00000000
	.align		4
        /*0004*/ 	.word	0xffffffff
	.align		4
        /*0008*/ 	.word	0x00000000
	.align		4
        /*000c*/ 	.word	0xfffffffe
	.align		4
        /*0010*/ 	.word	0x00000000
	.align		4
        /*0014*/ 	.word	0xfffffffd
	.align		4
        /*0018*/ 	.word	0x00000000
	.align		4
        /*001c*/ 	.word	0xfffffffc


//--------------------- .text.triton_poi_fused_add_avg_pool2d_clamp_div_mul_pow_rsub_sub_1 --------------------------
	.section	.text.triton_poi_fused_add_avg_pool2d_clamp_div_mul_pow_rsub_sub_1,"ax",@progbits
	.align	128
        .global         triton_poi_fused_add_avg_pool2d_clamp_div_mul_pow_rsub_sub_1
        .type           triton_poi_fused_add_avg_pool2d_clamp_div_mul_pow_rsub_sub_1,@function
        .size           triton_poi_fused_add_avg_pool2d_clamp_div_mul_pow_rsub_sub_1,(.L_x_1 - triton_poi_fused_add_avg_pool2d_clamp_div_mul_pow_rsub_sub_1)
        .other          triton_poi_fused_add_avg_pool2d_clamp_div_mul_pow_rsub_sub_1,@"STO_CUDA_ENTRY STV_DEFAULT"
triton_poi_fused_add_avg_pool2d_clamp_div_mul_pow_rsub_sub_1:
.text.triton_poi_fused_add_avg_pool2d_clamp_div_mul_pow_rsub_sub_1:
[----:B------:R-:W-:Y:S01]  /*0000*/  LDC R1, c[0x0][0x28] ;  /* 0x00000a00ff017b82 */ /* 0x000fe20000000800 */
[----:B------:R-:W1:Y:S01]  /*0010*/  S2R R0, SR_TID.X ;  /* 0x0000000000007919 */ /* 0x000e620000002100 */
[----:B------:R-:W-:Y:S01]  /*0020*/  HFMA2.MMA R2, -RZ, RZ, 0, 0 ;  /* 0x00000000ff027435 */ /* 0x000fe200000001ff */
[----:B------:R-:W-:-:S05]  /*0030*/  MOV R12, RZ ;  /* 0x000000ff000c7202 */ /* 0x000fca0000000f00 */
[----:B------:R-:W2:Y:S01]  /*0040*/  LDC.64 R20, c[0x0][0x218] ;  /* 0x00008600ff147b82 */ /* 0x000ea20000000a00 */
[----:B------:R-:W3:Y:S01]  /*0050*/  S2R R13, SR_CTAID.X ;  /* 0x00000000000d7919 */ /* 0x000ee20000002500 */
[----:B------:R-:W-:Y:S01]  /*0060*/  ULDC.64 UR4, c[0x0][0x208] ;  /* 0x0000820000047ab9 */ /* 0x000fe20000000a00 */
[----:B-1----:R-:W-:-:S04]  /*0070*/  SHF.L.U32 R0, R0, 0x1, RZ ;  /* 0x0000000100007819 */ /* 0x002fc800000006ff */
[----:B------:R-:W-:-:S04]  /*0080*/  LOP3.LUT R0, R0, 0xfe, RZ, 0xc0, !PT ;  /* 0x000000fe00007812 */ /* 0x000fc800078ec0ff */
[----:B---3--:R-:W-:-:S04]  /*0090*/  LEA R13, R13, R0, 0x8 ;  /* 0x000000000d0d7211 */ /* 0x008fc800078e40ff */
[----:B------:R-:W-:Y:S01]  /*00a0*/  IADD3 R3, R13, 0x1, RZ ;  /* 0x000000010d037810 */ /* 0x000fe20007ffe0ff */
[----:B------:R-:W-:-:S04]  /*00b0*/  IMAD.HI R0, R13, -0x6db6db6d, R12 ;  /* 0x924924930d007827 */ /* 0x000fc800078e020c */
[----:B------:R-:W-:Y:S01]  /*00c0*/  IMAD.HI R2, R3, -0x6db6db6d, R2 ;  /* 0x9249249303027827 */ /* 0x000fe200078e0202 */
[----:B------:R-:W-:-:S04]  /*00d0*/  SHF.R.U32.HI R5, RZ, 0x1f, R0 ;  /* 0x0000001fff057819 */ /* 0x000fc80000011600 */
[----:B------:R-:W-:Y:S02]  /*00e0*/  SHF.R.U32.HI R7, RZ, 0x1f, R2 ;  /* 0x0000001fff077819 */ /* 0x000fe40000011602 */
[----:B------:R-:W-:Y:S02]  /*00f0*/  LEA.HI.SX32 R5, R0, R5, 0x1b ;  /* 0x0000000500057211 */ /* 0x000fe400078fdaff */
[----:B------:R-:W-:-:S03]  /*0100*/  LEA.HI.SX32 R7, R2, R7, 0x1b ;  /* 0x0000000702077211 */ /* 0x000fc600078fdaff */
[----:B------:R-:W-:Y:S02]  /*0110*/  IMAD R18, R5, -0x38, R13 ;  /* 0xffffffc805127824 */ /* 0x000fe400078e020d */
[----:B------:R-:W-:-:S03]  /*0120*/  IMAD R2, R7, -0x38, R3 ;  /* 0xffffffc807027824 */ /* 0x000fc600078e0203 */
[C---:B------:R-:W-:Y:S02]  /*0130*/  LEA R18, R5.reuse, R18, 0x6 ;  /* 0x0000001205127211 */ /* 0x040fe400078e30ff */
[----:B------:R-:W-:Y:S02]  /*0140*/  LEA R19, R5, R2, 0x6 ;  /* 0x0000000205137211 */ /* 0x000fe400078e30ff */
[----:B------:R-:W-:Y:S01]  /*0150*/  IADD3 R12, R18, 0x2, RZ ;  /* 0x00000002120c7810 */ /* 0x000fe20007ffe0ff */
[----:B--2---:R-:W-:Y:S01]  /*0160*/  IMAD.WIDE R8, R18, 0x4, R20 ;  /* 0x0000000412087825 */ /* 0x004fe200078e0214 */
[----:B------:R-:W-:-:S03]  /*0170*/  IADD3 R2, R19, 0x1, RZ ;  /* 0x0000000113027810 */ /* 0x000fc60007ffe0ff */
[--C-:B------:R-:W-:Y:S02]  /*0180*/  IMAD.WIDE R16, R12, 0x4, R20.reuse ;  /* 0x000000040c107825 */ /* 0x100fe400078e0214 */
[----:B------:R-:W2:Y:S02]  /*0190*/  LDG.E.64 R8, desc[UR4][R8.64] ;  /* 0x0000000408087981 */ /* 0x000ea4000c1e1b00 */
[----:B------:R-:W-:Y:S01]  /*01a0*/  IMAD.WIDE R24, R2, 0x4, R20 ;  /* 0x0000000402187825 */ /* 0x000fe200078e0214 */
[----:B------:R-:W-:Y:S01]  /*01b0*/  IADD3 R5, R18, 0x3, RZ ;  /* 0x0000000312057810 */ /* 0x000fe20007ffe0ff */
[----:B------:R-:W3:Y:S01]  /*01c0*/  LDG.E.64 R16, desc[UR4][R16.64] ;  /* 0x0000000410107981 */ /* 0x000ee2000c1e1b00 */
[----:B------:R-:W-:-:S03]  /*01d0*/  IADD3 R3, R19, 0x3, RZ ;  /* 0x0000000313037810 */ /* 0x000fc60007ffe0ff */
[----:B------:R-:W4:Y:S01]  /*01e0*/  LDG.E R24, desc[UR4][R24.64] ;  /* 0x0000000418187981 */ /* 0x000f22000c1e1900 */
[----:B------:R-:W-:Y:S01]  /*01f0*/  IADD3 R0, R18, 0x4, RZ ;  /* 0x0000000412007810 */ /* 0x000fe20007ffe0ff */
[----:B------:R-:W-:Y:S01]  /*0200*/  IMAD.WIDE R26, R5, 0x4, R20 ;  /* 0x00000004051a7825 */ /* 0x000fe200078e0214 */
[----:B------:R-:W-:-:S03]  /*0210*/  IADD3 R6, R18, 0x5, RZ ;  /* 0x0000000512067810 */ /* 0x000fc60007ffe0ff */
[--C-:B------:R-:W-:Y:S01]  /*0220*/  IMAD.WIDE R28, R3, 0x4, R20.reuse ;  /* 0x00000004031c7825 */ /* 0x100fe200078e0214 */
[----:B------:R-:W-:Y:S01]  /*0230*/  IADD3 R4, R19, 0x5, RZ ;  /* 0x0000000513047810 */ /* 0x000fe20007ffe0ff */
[----:B------:R-:W5:Y:S02]  /*0240*/  LDG.E R27, desc[UR4][R26.64] ;  /* 0x000000041a1b7981 */ /* 0x000f64000c1e1900 */
[----:B------:R-:W-:Y:S01]  /*0250*/  IMAD.WIDE R14, R0, 0x4, R20 ;  /* 0x00000004000e7825 */ /* 0x000fe200078e0214 */
[----:B------:R-:W-:-:S03]  /*0260*/  IADD3 R7, R18, 0x6, RZ ;  /* 0x0000000612077810 */ /* 0x000fc60007ffe0ff */
[--C-:B------:R-:W-:Y:S02]  /*0270*/  IMAD.WIDE R22, R6, 0x4, R20.reuse ;  /* 0x0000000406167825 */ /* 0x100fe400078e0214 */
[----:B------:R-:W5:Y:S04]  /*0280*/  LDG.E.64 R14, desc[UR4][R14.64] ;  /* 0x000000040e0e7981 */ /* 0x000f68000c1e1b00 */
[----:B------:R1:W5:Y:S01]  /*0290*/  LDG.E R26, desc[UR4][R28.64] ;  /* 0x000000041c1a7981 */ /* 0x000362000c1e1900 */
[----:B------:R-:W-:-:S03]  /*02a0*/  IMAD.WIDE R10, R7, 0x4, R20 ;  /* 0x00000004070a7825 */ /* 0x000fc600078e0214 */
[----:B------:R-:W5:Y:S04]  /*02b0*/  LDG.E R22, desc[UR4][R22.64] ;  /* 0x0000000416167981 */ /* 0x000f68000c1e1900 */
[----:B------:R-:W5:Y:S01]  /*02c0*/  LDG.E.64 R10, desc[UR4][R10.64] ;  /* 0x000000040a0a7981 */ /* 0x000f62000c1e1b00 */
[----:B-1----:R-:W-:-:S05]  /*02d0*/  IMAD.WIDE R28, R4, 0x4, R20 ;  /* 0x00000004041c7825 */ /* 0x002fca00078e0214 */
[----:B0-----:R-:W5:Y:S01]  /*02e0*/  LDG.E R23, desc[UR4][R28.64] ;  /* 0x000000041c177981 */ /* 0x001f62000c1e1900 */
[----:B--2---:R-:W-:-:S04]  /*02f0*/  FADD R25, R8, R9 ;  /* 0x0000000908197221 */ /* 0x004fc80000000000 */
[----:B---3--:R-:W-:Y:S01]  /*0300*/  FADD R16, R16, R25 ;  /* 0x0000001910107221 */ /* 0x008fe20000000000 */
[----:B----4-:R-:W-:Y:S02]  /*0310*/  FADD R8, R9, R24 ;  /* 0x0000001809087221 */ /* 0x010fe40000000000 */
[----:B------:R-:W0:Y:S02]  /*0320*/  LDC.64 R24, c[0x0][0x220] ;  /* 0x00008800ff187b82 */ /* 0x000e240000000a00 */
[----:B------:R-:W-:Y:S01]  /*0330*/  FADD R17, R17, R8 ;  /* 0x0000000811117221 */ /* 0x000fe20000000000 */
[----:B------:R-:W-:Y:S01]  /*0340*/  IADD3 R8, R18, 0x7, RZ ;  /* 0x0000000712087810 */ /* 0x000fe20007ffe0ff */
[----:B-----5:R-:W-:-:S04]  /*0350*/  FADD R27, R27, R16 ;  /* 0x000000101b1b7221 */ /* 0x020fc80000000000 */
[----:B------:R-:W-:Y:S01]  /*0360*/  FADD R9, R14, R27 ;  /* 0x0000001b0e097221 */ /* 0x000fe20000000000 */
[----:B------:R-:W-:-:S04]  /*0370*/  FADD R26, R26, R17 ;  /* 0x000000111a1a7221 */ /* 0x000fc80000000000 */
[----:B------:R-:W-:Y:S01]  /*0380*/  FADD R14, R15, R26 ;  /* 0x0000001a0f0e7221 */ /* 0x000fe20000000000 */
[----:B------:R-:W-:-:S04]  /*0390*/  IMAD.WIDE R26, R8, 0x4, R20 ;  /* 0x00000004081a7825 */ /* 0x000fc800078e0214 */
[----:B------:R-:W-:Y:S01]  /*03a0*/  FADD R15, R22, R9 ;  /* 0x00000009160f7221 */ /* 0x000fe20000000000 */
[----:B------:R-:W-:Y:S02]  /*03b0*/  IADD3 R9, R19, 0x7, RZ ;  /* 0x0000000713097810 */ /* 0x000fe40007ffe0ff */
[----:B------:R1:W2:Y:S01]  /*03c0*/  LDG.E R19, desc[UR4][R26.64] ;  /* 0x000000041a137981 */ /* 0x0002a2000c1e1900 */
[----:B------:R-:W-:Y:S01]  /*03d0*/  FADD R14, R23, R14 ;  /* 0x0000000e170e7221 */ /* 0x000fe20000000000 */
[----:B-1----:R-:W-:-:S03]  /*03e0*/  FADD R26, R10, R15 ;  /* 0x0000000f0a1a7221 */ /* 0x002fc60000000000 */
[----:B------:R-:W-:Y:S01]  /*03f0*/  FADD R10, R11, R14 ;  /* 0x0000000e0b0a7221 */ /* 0x000fe20000000000 */
[----:B0-----:R-:W-:-:S04]  /*0400*/  IMAD.WIDE R14, R18, 0x4, R24 ;  /* 0x00000004120e7825 */ /* 0x001fc800078e0218 */
[----:B------:R-:W-:Y:S02]  /*0410*/  IMAD.WIDE R22, R9, 0x4, R20 ;  /* 0x0000000409167825 */ /* 0x000fe400078e0214 */
[----:B------:R-:W3:Y:S02]  /*0420*/  LDG.E.64 R14, desc[UR4][R14.64] ;  /* 0x000000040e0e7981 */ /* 0x000ee4000c1e1b00 */
[--C-:B------:R-:W-:Y:S02]  /*0430*/  IMAD.WIDE R28, R2, 0x4, R24.reuse ;  /* 0x00000004021c7825 */ /* 0x100fe400078e0218 */
[----:B------:R-:W4:Y:S02]  /*0440*/  LDG.E R23, desc[UR4][R22.64] ;  /* 0x0000000416177981 */ /* 0x000f24000c1e1900 */
[----:B------:R-:W-:-:S06]  /*0450*/  IMAD.WIDE R16, R12, 0x4, R24 ;  /* 0x000000040c107825 */ /* 0x000fcc00078e0218 */
[----:B------:R-:W5:Y:S04]  /*0460*/  LDG.E.64 R16, desc[UR4][R16.64] ;  /* 0x0000000410107981 */ /* 0x000f68000c1e1b00 */
[----:B------:R-:W5:Y:S01]  /*0470*/  LDG.E R22, desc[UR4][R28.64] ;  /* 0x000000041c167981 */ /* 0x000f62000c1e1900 */
[----:B--2---:R-:W-:Y:S01]  /*0480*/  FADD R11, R19, R26 ;  /* 0x0000001a130b7221 */ /* 0x004fe20000000000 */
[C---:B---3--:R-:W-:Y:S01]  /*0490*/  FMUL R26, R14.reuse, R14 ;  /* 0x0000000e0e1a7220 */ /* 0x048fe20000400000 */
[----:B------:R-:W-:-:S03]  /*04a0*/  FADD R19, R14, R15 ;  /* 0x0000000f0e137221 */ /* 0x000fc60000000000 */
[----:B------:R-:W-:Y:S01]  /*04b0*/  FFMA R27, R15, R15, R26 ;  /* 0x0000000f0f1b7223 */ /* 0x000fe2000000001a */
[----:B----4-:R-:W-:Y:S01]  /*04c0*/  FADD R10, R23, R10 ;  /* 0x0000000a170a7221 */ /* 0x010fe20000000000 */
[----:B-----5:R-:W-:Y:S01]  /*04d0*/  FADD R19, R16, R19 ;  /* 0x0000001310137221 */ /* 0x020fe20000000000 */
[----:B------:R-:W-:Y:S01]  /*04e0*/  FADD R26, R15, R22 ;  /* 0x000000160f1a7221 */ /* 0x000fe20000000000 */
[----:B------:R-:W-:Y:S01]  /*04f0*/  FMUL R28, R22, R22 ;  /* 0x00000016161c7220 */ /* 0x000fe20000400000 */
[----:B------:R-:W-:Y:S02]  /*0500*/  FFMA R22, R16, R16, R27 ;  /* 0x0000001010167223 */ /* 0x000fe4000000001b */
[----:B------:R-:W-:Y:S01]  /*0510*/  FADD R16, R17, R26 ;  /* 0x0000001a11107221 */ /* 0x000fe20000000000 */
[----:B------:R-:W-:-:S04]  /*0520*/  IMAD.WIDE R26, R5, 0x4, R24 ;  /* 0x00000004051a7825 */ /* 0x000fc800078e0218 */
[----:B------:R-:W-:Y:S01]  /*0530*/  FFMA R14, R15, R15, R28 ;  /* 0x0000000f0f0e7223 */ /* 0x000fe2000000001c */
[----:B------:R-:W-:Y:S01]  /*0540*/  IMAD.WIDE R28, R3, 0x4, R24 ;  /* 0x00000004031c7825 */ /* 0x000fe200078e0218 */
[----:B------:R-:W2:Y:S04]  /*0550*/  LDG.E R23, desc[UR4][R26.64] ;  /* 0x000000041a177981 */ /* 0x000ea8000c1e1900 */
[----:B------:R0:W3:Y:S01]  /*0560*/  LDG.E R26, desc[UR4][R28.64] ;  /* 0x000000041c1a7981 */ /* 0x0000e2000c1e1900 */
[----:B------:R-:W-:Y:S01]  /*0570*/  FFMA R17, R17, R17, R14 ;  /* 0x0000001111117223 */ /* 0x000fe2000000000e */
[----:B------:R-:W-:-:S06]  /*0580*/  IMAD.WIDE R14, R0, 0x4, R24 ;  /* 0x00000004000e7825 */ /* 0x000fcc00078e0218 */
[----:B------:R-:W4:Y:S01]  /*0590*/  LDG.E.64 R14, desc[UR4][R14.64] ;  /* 0x000000040e0e7981 */ /* 0x000f22000c1e1b00 */
[----:B0-----:R-:W-:-:S06]  /*05a0*/  IMAD.WIDE R28, R4, 0x4, R24 ;  /* 0x00000004041c7825 */ /* 0x001fcc00078e0218 */
[----:B------:R-:W5:Y:S01]  /*05b0*/  LDG.E R28, desc[UR4][R28.64] ;  /* 0x000000041c1c7981 */ /* 0x000f62000c1e1900 */
[C---:B--2---:R-:W-:Y:S01]  /*05c0*/  FADD R19, R23.reuse, R19 ;  /* 0x0000001317137221 */ /* 0x044fe20000000000 */
[----:B------:R-:W-:Y:S01]  /*05d0*/  FFMA R23, R23, R23, R22 ;  /* 0x0000001717177223 */ /* 0x000fe20000000016 */
[C---:B---3--:R-:W-:Y:S01]  /*05e0*/  FADD R22, R26.reuse, R16 ;  /* 0x000000101a167221 */ /* 0x048fe20000000000 */
[----:B------:R-:W-:Y:S01]  /*05f0*/  FFMA R26, R26, R26, R17 ;  /* 0x0000001a1a1a7223 */ /* 0x000fe20000000011 */
[----:B------:R-:W-:-:S06]  /*0600*/  IMAD.WIDE R16, R6, 0x4, R24 ;  /* 0x0000000406107825 */ /* 0x000fcc00078e0218 */
[----:B------:R-:W2:Y:S01]  /*0610*/  LDG.E R16, desc[UR4][R16.64] ;  /* 0x0000000410107981 */ /* 0x000ea2000c1e1900 */
[C---:B----4-:R-:W-:Y:S01]  /*0620*/  FADD R19, R14.reuse, R19 ;  /* 0x000000130e137221 */ /* 0x050fe20000000000 */
[----:B------:R-:W-:Y:S01]  /*0630*/  FFMA R23, R14, R14, R23 ;  /* 0x0000000e0e177223 */ /* 0x000fe20000000017 */
[C---:B------:R-:W-:Y:S01]  /*0640*/  FADD R27, R15.reuse, R22 ;  /* 0x000000160f1b7221 */ /* 0x040fe20000000000 */
[----:B------:R-:W-:Y:S01]  /*0650*/  FFMA R26, R15, R15, R26 ;  /* 0x0000000f0f1a7223 */ /* 0x000fe2000000001a */
[----:B------:R-:W-:-:S06]  /*0660*/  IMAD.WIDE R14, R7, 0x4, R24 ;  /* 0x00000004070e7825 */ /* 0x000fcc00078e0218 */
[----:B------:R-:W3:Y:S01]  /*0670*/  LDG.E.64 R14, desc[UR4][R14.64] ;  /* 0x000000040e0e7981 */ /* 0x000ee2000c1e1b00 */
[----:B-----5:R-:W-:Y:S01]  /*0680*/  FFMA R26, R28, R28, R26 ;  /* 0x0000001c1c1a7223 */ /* 0x020fe2000000001a */
[----:B--2---:R-:W-:Y:S01]  /*0690*/  FFMA R17, R16, R16, R23 ;  /* 0x0000001010117223 */ /* 0x004fe20000000017 */
[----:B------:R-:W-:Y:S01]  /*06a0*/  FADD R23, R28, R27 ;  /* 0x0000001b1c177221 */ /* 0x000fe20000000000 */
[----:B------:R-:W-:-:S05]  /*06b0*/  IMAD.WIDE R28, R8, 0x4, R24 ;  /* 0x00000004081c7825 */ /* 0x000fca00078e0218 */
[----:B------:R0:W2:Y:S01]  /*06c0*/  LDG.E R22, desc[UR4][R28.64] ;  /* 0x000000041c167981 */ /* 0x0000a2000c1e1900 */
[----:B------:R-:W-:Y:S01]  /*06d0*/  FADD R19, R16, R19 ;  /* 0x0000001310137221 */ /* 0x000fe20000000000 */
[C---:B---3--:R-:W-:Y:S01]  /*06e0*/  FFMA R27, R14.reuse, R14, R17 ;  /* 0x0000000e0e1b7223 */ /* 0x048fe20000000011 */
[C---:B------:R-:W-:Y:S02]  /*06f0*/  FADD R17, R15.reuse, R23 ;  /* 0x000000170f117221 */ /* 0x040fe40000000000 */
[----:B0-----:R-:W-:Y:S01]  /*0700*/  FADD R29, R14, R19 ;  /* 0x000000130e1d7221 */ /* 0x001fe20000000000 */
[----:B------:R-:W-:Y:S01]  /*0710*/  FFMA R19, R15, R15, R26 ;  /* 0x0000000f0f137223 */ /* 0x000fe2000000001a */
[----:B------:R-:W-:-:S05]  /*0720*/  IMAD.WIDE R14, R9, 0x4, R24 ;  /* 0x00000004090e7825 */ /* 0x000fca00078e0218 */
[----:B------:R0:W3:Y:S01]  /*0730*/  LDG.E R16, desc[UR4][R14.64] ;  /* 0x000000040e107981 */ /* 0x0000e2000c1e1900 */
[----:B------:R-:W-:-:S05]  /*0740*/  IADD3 R23, R18, 0x8, RZ ;  /* 0x0000000812177810 */ /* 0x000fca0007ffe0ff */
[----:B0-----:R-:W-:-:S06]  /*0750*/  IMAD.WIDE R14, R23, 0x4, R24 ;  /* 0x00000004170e7825 */ /* 0x001fcc00078e0218 */
[----:B------:R-:W4:Y:S01]  /*0760*/  LDG.E.64 R14, desc[UR4][R14.64] ;  /* 0x000000040e0e7981 */ /* 0x000f22000c1e1b00 */
[----:B--2---:R-:W-:Y:S02]  /*0770*/  FFMA R25, R22, R22, R27 ;  /* 0x0000001616197223 */ /* 0x004fe4000000001b */
[----:B------:R-:W0:Y:S01]  /*0780*/  LDC.64 R26, c[0x0][0x228] ;  /* 0x00008a00ff1a7b82 */ /* 0x000e220000000a00 */
[C---:B---3--:R-:W-:Y:S01]  /*0790*/  FADD R28, R16.reuse, R17 ;  /* 0x00000011101c7221 */ /* 0x048fe20000000000 */
[----:B------:R-:W-:Y:S01]  /*07a0*/  FFMA R24, R16, R16, R19 ;  /* 0x0000001010187223 */ /* 0x000fe20000000013 */
[----:B0-----:R-:W-:-:S04]  /*07b0*/  IMAD.WIDE R16, R18, 0x4, R26 ;  /* 0x0000000412107825 */ /* 0x001fc800078e021a */
[----:B------:R-:W-:Y:S02]  /*07c0*/  IMAD.WIDE R18, R12, 0x4, R26 ;  /* 0x000000040c127825 */ /* 0x000fe400078e021a */
[----:B------:R-:W2:Y:S04]  /*07d0*/  LDG.E.64 R16, desc[UR4][R16.64] ;  /* 0x0000000410107981 */ /* 0x000ea8000c1e1b00 */
[----:B------:R-:W3:Y:S01]  /*07e0*/  LDG.E.64 R18, desc[UR4][R18.64] ;  /* 0x0000000412127981 */ /* 0x000ee2000c1e1b00 */
[----:B------:R-:W-:Y:S01]  /*07f0*/  FADD R29, R22, R29 ;  /* 0x0000001d161d7221 */ /* 0x000fe20000000000 */
[C---:B----4-:R-:W-:Y:S01]  /*0800*/  FADD R12, R15.reuse, R28 ;  /* 0x0000001c0f0c7221 */ /* 0x050fe20000000000 */
[----:B------:R-:W-:Y:S02]  /*0810*/  FFMA R15, R15, R15, R24 ;  /* 0x0000000f0f0f7223 */ /* 0x000fe40000000018 */
[C---:B------:R-:W-:Y:S01]  /*0820*/  FADD R22, R14.reuse, R29 ;  /* 0x0000001d0e167221 */ /* 0x040fe20000000000 */
[----:B------:R-:W-:Y:S01]  /*0830*/  FFMA R14, R14, R14, R25 ;  /* 0x0000000e0e0e7223 */ /* 0x000fe20000000019 */
[----:B------:R-:W-:-:S06]  /*0840*/  IMAD.WIDE R24, R5, 0x4, R26 ;  /* 0x0000000405187825 */ /* 0x000fcc00078e021a */
[----:B------:R3:W4:Y:S01]  /*0850*/  LDG.E R24, desc[UR4][R24.64] ;  /* 0x0000000418187981 */ /* 0x000722000c1e1900 */
[----:B--2---:R-:W-:-:S04]  /*0860*/  FMUL R28, R16, R16 ;  /* 0x00000010101c7220 */ /* 0x004fc80000400000 */
[----:B------:R-:W-:-:S04]  /*0870*/  FFMA R29, R17, R17, R28 ;  /* 0x00000011111d7223 */ /* 0x000fc8000000001c */
[----:B---3--:R-:W-:Y:S01]  /*0880*/  FFMA R25, R18, R18, R29 ;  /* 0x0000001212197223 */ /* 0x008fe2000000001d */
[----:B------:R-:W-:-:S06]  /*0890*/  IMAD.WIDE R28, R2, 0x4, R26 ;  /* 0x00000004021c7825 */ /* 0x000fcc00078e021a */
[----:B------:R-:W2:Y:S01]  /*08a0*/  LDG.E R28, desc[UR4][R28.64] ;  /* 0x000000041c1c7981 */ /* 0x000ea2000c1e1900 */
[----:B------:R-:W-:-:S04]  /*08b0*/  FADD R5, R16, R17 ;  /* 0x0000001110057221 */ /* 0x000fc80000000000 */
[----:B------:R-:W-:-:S04]  /*08c0*/  FADD R5, R18, R5 ;  /* 0x0000000512057221 */ /* 0x000fc80000000000 */
[----:B----4-:R-:W-:Y:S01]  /*08d0*/  FADD R5, R24, R5 ;  /* 0x0000000518057221 */ /* 0x010fe20000000000 */
[----:B------:R-:W-:-:S04]  /*08e0*/  IMAD.WIDE R20, R23, 0x4, R20 ;  /* 0x0000000417147825 */ /* 0x000fc800078e0214 */
[----:B--2---:R-:W-:Y:S01]  /*08f0*/  FMUL R2, R28, R28 ;  /* 0x0000001c1c027220 */ /* 0x004fe20000400000 */
[----:B------:R-:W-:Y:S01]  /*0900*/  FADD R16, R17, R28 ;  /* 0x0000001c11107221 */ /* 0x000fe20000000000 */
[----:B------:R-:W-:-:S04]  /*0910*/  IMAD.WIDE R28, R6, 0x4, R26 ;  /* 0x00000004061c7825 */ /* 0x000fc800078e021a */
[----:B------:R-:W-:Y:S01]  /*0920*/  FFMA R2, R17, R17, R2 ;  /* 0x0000001111027223 */ /* 0x000fe20000000002 */
[----:B------:R-:W-:Y:S02]  /*0930*/  FFMA R17, R24, R24, R25 ;  /* 0x0000001818117223 */ /* 0x000fe40000000019 */
[----:B------:R0:W2:Y:S01]  /*0940*/  LDG.E R24, desc[UR4][R28.64] ;  /* 0x000000041c187981 */ /* 0x0000a2000c1e1900 */
[C---:B------:R-:W-:Y:S01]  /*0950*/  FFMA R25, R19.reuse, R19, R2 ;  /* 0x0000001313197223 */ /* 0x040fe20000000002 */
[----:B------:R-:W-:Y:S01]  /*0960*/  FADD R16, R19, R16 ;  /* 0x0000001013107221 */ /* 0x000fe20000000000 */
[----:B------:R-:W-:-:S04]  /*0970*/  IMAD.WIDE R18, R4, 0x4, R26 ;  /* 0x0000000404127825 */ /* 0x000fc800078e021a */
[----:B0-----:R-:W-:-:S04]  /*0980*/  IMAD.WIDE R28, R3, 0x4, R26 ;  /* 0x00000004031c7825 */ /* 0x001fc800078e021a */
[--C-:B------:R-:W-:Y:S01]  /*0990*/  IMAD.WIDE R2, R0, 0x4, R26.reuse ;  /* 0x0000000400027825 */ /* 0x100fe200078e021a */
[----:B------:R0:W3:Y:S03]  /*09a0*/  LDG.E R4, desc[UR4][R28.64] ;  /* 0x000000041c047981 */ /* 0x0000e6000c1e1900 */
[--C-:B------:R-:W-:Y:S01]  /*09b0*/  IMAD.WIDE R6, R7, 0x4, R26.reuse ;  /* 0x0000000407067825 */ /* 0x100fe200078e021a */
[----:B------:R1:W4:Y:S04]  /*09c0*/  LDG.E R0, desc[UR4][R18.64] ;  /* 0x0000000412007981 */ /* 0x000328000c1e1900 */
[----:B------:R-:W5:Y:S01]  /*09d0*/  LDG.E.64 R2, desc[UR4][R2.64] ;  /* 0x0000000402027981 */ /* 0x000f62000c1e1b00 */
[----:B0-----:R-:W-:-:S03]  /*09e0*/  IMAD.WIDE R28, R8, 0x4, R26 ;  /* 0x00000004081c7825 */ /* 0x001fc600078e021a */
[----:B------:R-:W4:Y:S01]  /*09f0*/  LDG.E.64 R6, desc[UR4][R6.64] ;  /* 0x0000000406067981 */ /* 0x000f22000c1e1b00 */
[----:B-1----:R-:W-:-:S03]  /*0a00*/  IMAD.WIDE R18, R9, 0x4, R26 ;  /* 0x0000000409127825 */ /* 0x002fc600078e021a */
[----:B------:R-:W4:Y:S01]  /*0a10*/  LDG.E R28, desc[UR4][R28.64] ;  /* 0x000000041c1c7981 */ /* 0x000f22000c1e1900 */
[----:B------:R-:W-:-:S03]  /*0a20*/  IMAD.WIDE R8, R23, 0x4, R26 ;  /* 0x0000000417087825 */ /* 0x000fc600078e021a */
[----:B------:R-:W4:Y:S04]  /*0a30*/  LDG.E R26, desc[UR4][R18.64] ;  /* 0x00000004121a7981 */ /* 0x000f28000c1e1900 */
[----:B------:R-:W4:Y:S04]  /*0a40*/  LDG.E.64 R8, desc[UR4][R8.64] ;  /* 0x0000000408087981 */ /* 0x000f28000c1e1b00 */
[----:B------:R0:W4:Y:S01]  /*0a50*/  LDG.E.64 R18, desc[UR4][R20.64] ;  /* 0x0000000414127981 */ /* 0x000122000c1e1b00 */
[----:B------:R-:W-:-:S04]  /*0a60*/  FMUL R22, R22, 0.11111111193895339966 ;  /* 0x3de38e3916167820 */ /* 0x000fc80000400000 */
[----:B------:R-:W-:-:S04]  /*0a70*/  FMUL R23, R22, R22 ;  /* 0x0000001616177220 */ /* 0x000fc80000400000 */
[----:B------:R-:W-:Y:S01]  /*0a80*/  FFMA R14, R14, 0.11111111193895339966, -R23 ;  /* 0x3de38e390e0e7823 */ /* 0x000fe20000000817 */
[----:B------:R-:W-:Y:S01]  /*0a90*/  FMUL R12, R12, 0.11111111193895339966 ;  /* 0x3de38e390c0c7820 */ /* 0x000fe20000400000 */
[C---:B---3--:R-:W-:Y:S01]  /*0aa0*/  FADD R16, R4.reuse, R16 ;  /* 0x0000001004107221 */ /* 0x048fe20000000000 */
[----:B------:R-:W-:Y:S01]  /*0ab0*/  FFMA R4, R4, R4, R25 ;  /* 0x0000000404047223 */ /* 0x000fe20000000019 */
[C---:B-----5:R-:W-:Y:S02]  /*0ac0*/  FADD R5, R2.reuse, R5 ;  /* 0x0000000502057221 */ /* 0x060fe40000000000 */
[C---:B------:R-:W-:Y:S01]  /*0ad0*/  FADD R23, R3.reuse, R16 ;  /* 0x0000001003177221 */ /* 0x040fe20000000000 */
[----:B------:R-:W-:Y:S01]  /*0ae0*/  FFMA R17, R2, R2, R17 ;  /* 0x0000000202117223 */ /* 0x000fe20000000011 */
[----:B------:R-:W-:Y:S01]  /*0af0*/  FFMA R3, R3, R3, R4 ;  /* 0x0000000303037223 */ /* 0x000fe20000000004 */
[----:B--2---:R-:W-:Y:S01]  /*0b00*/  FADD R5, R24, R5 ;  /* 0x0000000518057221 */ /* 0x004fe20000000000 */
[----:B----4-:R-:W-:-:S02]  /*0b10*/  FADD R2, R0, R23 ;  /* 0x0000001700027221 */ /* 0x010fc40000000000 */
[----:B------:R-:W-:Y:S01]  /*0b20*/  FFMA R0, R0, R0, R3 ;  /* 0x0000000000007223 */ /* 0x000fe20000000003 */
[----:B------:R-:W-:Y:S01]  /*0b30*/  FADD R5, R6, R5 ;  /* 0x0000000506057221 */ /* 0x000fe20000000000 */
[C---:B0-----:R-:W-:Y:S01]  /*0b40*/  FADD R21, R7.reuse, R2 ;  /* 0x0000000207157221 */ /* 0x041fe20000000000 */
[----:B------:R-:W-:Y:S01]  /*0b50*/  FFMA R17, R24, R24, R17 ;  /* 0x0000001818117223 */ /* 0x000fe20000000011 */
[----:B------:R-:W-:Y:S01]  /*0b60*/  FFMA R7, R7, R7, R0 ;  /* 0x0000000707077223 */ /* 0x000fe20000000000 */
[----:B------:R-:W-:Y:S01]  /*0b70*/  FADD R5, R28, R5 ;  /* 0x000000051c057221 */ /* 0x000fe20000000000 */
[----:B------:R-:W-:Y:S01]  /*0b80*/  FADD R0, R26, R21 ;  /* 0x000000151a007221 */ /* 0x000fe20000000000 */
[----:B------:R-:W-:Y:S02]  /*0b90*/  FFMA R17, R6, R6, R17 ;  /* 0x0000000606117223 */ /* 0x000fe40000000011 */
[----:B------:R-:W-:Y:S01]  /*0ba0*/  FADD R3, R8, R5 ;  /* 0x0000000508037221 */ /* 0x000fe20000000000 */
[----:B------:R-:W-:Y:S01]  /*0bb0*/  FADD R5, R9, R0 ;  /* 0x0000000009057221 */ /* 0x000fe20000000000 */
[----:B------:R-:W-:Y:S01]  /*0bc0*/  FFMA R17, R28, R28, R17 ;  /* 0x0000001c1c117223 */ /* 0x000fe20000000011 */
[----:B------:R-:W-:Y:S01]  /*0bd0*/  FFMA R26, R26, R26, R7 ;  /* 0x0000001a1a1a7223 */ /* 0x000fe20000000007 */
[----:B------:R-:W-:Y:S01]  /*0be0*/  FMUL R3, R3, 0.11111111193895339966 ;  /* 0x3de38e3903037820 */ /* 0x000fe20000400000 */
[----:B------:R-:W-:Y:S01]  /*0bf0*/  FMUL R5, R5, 0.11111111193895339966 ;  /* 0x3de38e3905057820 */ /* 0x000fe20000400000 */
[----:B------:R-:W-:Y:S01]  /*0c00*/  FFMA R17, R8, R8, R17 ;  /* 0x0000000808117223 */ /* 0x000fe20000000011 */
[----:B------:R-:W-:Y:S01]  /*0c10*/  FFMA R26, R9, R9, R26 ;  /* 0x00000009091a7223 */ /* 0x000fe2000000001a */
[----:B------:R-:W-:Y:S01]  /*0c20*/  FMUL R0, R3, R3 ;  /* 0x0000000303007220 */ /* 0x000fe20000400000 */
[----:B------:R-:W-:Y:S01]  /*0c30*/  FMUL R2, R12, R12 ;  /* 0x0000000c0c027220 */ /* 0x000fe20000400000 */
[----:B------:R-:W-:-:S02]  /*0c40*/  FMUL R7, R5, R5 ;  /* 0x0000000505077220 */ /* 0x000fc40000400000 */
[----:B------:R-:W-:Y:S01]  /*0c50*/  FFMA R17, R17, 0.11111111193895339966, -R0 ;  /* 0x3de38e3911117823 */ /* 0x000fe20000000800 */
[----:B------:R-:W-:Y:S01]  /*0c60*/  FFMA R2, R15, 0.11111111193895339966, -R2 ;  /* 0x3de38e390f027823 */ /* 0x000fe20000000802 */
[----:B------:R-:W-:Y:S01]  /*0c70*/  FFMA R9, R26, 0.11111111193895339966, -R7 ;  /* 0x3de38e391a097823 */ /* 0x000fe20000000807 */
[----:B------:R-:W-:Y:S01]  /*0c80*/  FFMA R0, R22, R22, R0 ;  /* 0x0000001616007223 */ /* 0x000fe20000000000 */
[----:B------:R-:W-:Y:S01]  /*0c90*/  FADD R14, R14, R17 ;  /* 0x000000110e0e7221 */ /* 0x000fe20000000000 */
[----:B------:R-:W-:Y:S01]  /*0ca0*/  FFMA R7, R12, R12, R7 ;  /* 0x0000000c0c077223 */ /* 0x000fe20000000007 */
[----:B------:R-:W-:Y:S01]  /*0cb0*/  FADD R2, R2, R9 ;  /* 0x0000000902027221 */ /* 0x000fe20000000000 */
[----:B------:R-:W-:Y:S01]  /*0cc0*/  FADD R15, R0, 9.9999997473787516356e-05 ;  /* 0x38d1b717000f7421 */ /* 0x000fe20000000000 */
[----:B------:R-:W-:Y:S01]  /*0cd0*/  FADD R14, R14, 0.00089999998454004526138 ;  /* 0x3a6bedfa0e0e7421 */ /* 0x000fe20000000000 */
[----:B------:R-:W-:Y:S01]  /*0ce0*/  FADD R7, R7, 9.9999997473787516356e-05 ;  /* 0x38d1b71707077421 */ /* 0x000fe20000000000 */
[----:B------:R-:W-:-:S02]  /*0cf0*/  FADD R2, R2, 0.00089999998454004526138 ;  /* 0x3a6bedfa02027421 */ /* 0x000fc40000000000 */
[----:B------:R-:W-:Y:S02]  /*0d00*/  FMUL R14, R14, R15 ;  /* 0x0000000f0e0e7220 */ /* 0x000fe40000400000 */
[----:B------:R-:W-:-:S03]  /*0d10*/  FMUL R4, R2, R7 ;  /* 0x0000000702047220 */ /* 0x000fc60000400000 */
[----:B------:R-:W-:Y:S02]  /*0d20*/  FSETP.GT.AND P0, PT, |R14|, 8.50705917302346158658e+37, PT ;  /* 0x7e8000000e00780b */ /* 0x000fe40003f04200 */
[----:B------:R-:W-:Y:S02]  /*0d30*/  FSETP.GT.AND P1, PT, |R4|, 8.50705917302346158658e+37, PT ;  /* 0x7e8000000400780b */ /* 0x000fe40003f24200 */
[----:B------:R-:W-:Y:S02]  /*0d40*/  FSETP.GEU.AND P2, PT, |R14|, 1.175494350822287508e-38, PT ;  /* 0x008000000e00780b */ /* 0x000fe40003f4e200 */
[----:B------:R-:W-:Y:S01]  /*0d50*/  FSETP.GEU.AND P3, PT, |R4|, 1.175494350822287508e-38, PT ;  /* 0x008000000400780b */ /* 0x000fe20003f6e200 */
[----:B------:R-:W-:Y:S01]  /*0d60*/  HFMA2.MMA R2, -RZ, RZ, 2, 0 ;  /* 0x40000000ff027435 */ /* 0x000fe200000001ff */
[----:B------:R-:W-:Y:S01]  /*0d70*/  FADD R11, R18, R11 ;  /* 0x0000000b120b7221 */ /* 0x000fe20000000000 */
[----:B------:R-:W-:Y:S01]  /*0d80*/  FMUL R0, R3, R22 ;  /* 0x0000001603007220 */ /* 0x000fe20000400000 */
[----:B------:R-:W-:Y:S01]  /*0d90*/  FADD R10, R19, R10 ;  /* 0x0000000a130a7221 */ /* 0x000fe20000000000 */
[----:B------:R-:W-:-:S02]  /*0da0*/  FMUL R7, R5, R12 ;  /* 0x0000000c05077220 */ /* 0x000fc40000400000 */
[----:B------:R-:W-:Y:S02]  /*0db0*/  @P0 FMUL R14, R14, 0.25 ;  /* 0x3e8000000e0e0820 */ /* 0x000fe40000400000 */
[----:B------:R-:W-:Y:S01]  /*0dc0*/  @P1 FMUL R4, R4, 0.25 ;  /* 0x3e80000004041820 */ /* 0x000fe20000400000 */
[----:B------:R-:W-:Y:S01]  /*0dd0*/  FADD R22, R22, R22 ;  /* 0x0000001616167221 */ /* 0x000fe20000000000 */
[----:B------:R-:W-:Y:S01]  /*0de0*/  @!P2 FMUL R14, R14, 16777216 ;  /* 0x4b8000000e0ea820 */ /* 0x000fe20000400000 */
[----:B------:R-:W-:Y:S01]  /*0df0*/  FFMA R0, R11, 0.11111111193895339966, -R0 ;  /* 0x3de38e390b007823 */ /* 0x000fe20000000800 */
[----:B------:R-:W-:Y:S01]  /*0e00*/  @!P3 FMUL R4, R4, 16777216 ;  /* 0x4b8000000404b820 */ /* 0x000fe20000400000 */
[----:B------:R-:W-:Y:S01]  /*0e10*/  FADD R12, R12, R12 ;  /* 0x0000000c0c0c7221 */ /* 0x000fe20000000000 */
[----:B------:R-:W-:Y:S01]  /*0e20*/  FFMA R7, R10, 0.11111111193895339966, -R7 ;  /* 0x3de38e390a077823 */ /* 0x000fe20000000807 */
[----:B------:R-:W-:Y:S01]  /*0e30*/  FFMA R22, R3, R22, 9.9999997473787516356e-05 ;  /* 0x38d1b71703167423 */ /* 0x000fe20000000016 */
[----:B------:R-:W-:Y:S01]  /*0e40*/  FFMA R3, R0, R2, 0.00089999998454004526138 ;  /* 0x3a6bedfa00037423 */ /* 0x000fe20000000002 */
[----:B------:R-:W-:Y:S01]  /*0e50*/  FFMA R12, R5, R12, 9.9999997473787516356e-05 ;  /* 0x38d1b717050c7423 */ /* 0x000fe2000000000c */
[----:B------:R-:W-:Y:S01]  /*0e60*/  FFMA R7, R7, R2, 0.00089999998454004526138 ;  /* 0x3a6bedfa07077423 */ /* 0x000fe20000000002 */
[----:B------:R-:W0:Y:S01]  /*0e70*/  MUFU.RCP R14, R14 ;  /* 0x0000000e000e7308 */ /* 0x000e220000001000 */
[----:B------:R-:W-:-:S02]  /*0e80*/  FMUL R3, R22, R3 ;  /* 0x0000000316037220 */ /* 0x000fc40000400000 */
[----:B------:R-:W-:-:S05]  /*0e90*/  FMUL R7, R12, R7 ;  /* 0x000000070c077220 */ /* 0x000fca0000400000 */
[----:B------:R-:W1:Y:S01]  /*0ea0*/  MUFU.RCP R4, R4 ;  /* 0x0000000400047308 */ /* 0x000e620000001000 */
[----:B------:R-:W-:Y:S01]  /*0eb0*/  @P0 FMUL R3, R3, 0.25 ;  /* 0x3e80000003030820 */ /* 0x000fe20000400000 */
[----:B------:R-:W-:-:S03]  /*0ec0*/  @P1 FMUL R7, R7, 0.25 ;  /* 0x3e80000007071820 */ /* 0x000fc60000400000 */
[----:B------:R-:W-:Y:S01]  /*0ed0*/  @!P2 FMUL R3, R3, 16777216 ;  /* 0x4b8000000303a820 */ /* 0x000fe20000400000 */
[----:B------:R-:W-:-:S03]  /*0ee0*/  @!P3 FMUL R7, R7, 16777216 ;  /* 0x4b8000000707b820 */ /* 0x000fc60000400000 */
[----:B0-----:R-:W-:Y:S02]  /*0ef0*/  FFMA R14, R14, -R3, 1 ;  /* 0x3f8000000e0e7423 */ /* 0x001fe40000000803 */
[----:B------:R-:W0:Y:S01]  /*0f00*/  LDC.64 R2, c[0x0][0x210] ;  /* 0x00008400ff027b82 */ /* 0x000e220000000a00 */
[----:B-1----:R-:W-:Y:S01]  /*0f10*/  FFMA R7, R4, -R7, 1 ;  /* 0x3f80000004077423 */ /* 0x002fe20000000807 */
[----:B------:R-:W-:-:S03]  /*0f20*/  FMUL R14, R14, 0.5 ;  /* 0x3f0000000e0e7820 */ /* 0x000fc60000400000 */
[----:B------:R-:W-:Y:S02]  /*0f30*/  FMUL R7, R7, 0.5 ;  /* 0x3f00000007077820 */ /* 0x000fe40000400000 */
[----:B------:R-:W-:-:S03]  /*0f40*/  FSETP.GTU.AND P0, PT, R14, RZ, PT ;  /* 0x000000ff0e00720b */ /* 0x000fc60003f0c000 */
[C---:B------:R-:W-:Y:S02]  /*0f50*/  FSETP.GTU.AND P1, PT, R7.reuse, RZ, PT ;  /* 0x000000ff0700720b */ /* 0x040fe40003f2c000 */
[----:B------:R-:W-:Y:S02]  /*0f60*/  FSEL R6, R14, RZ, P0 ;  /* 0x000000ff0e067208 */ /* 0x000fe40000000000 */
[----:B------:R-:W-:Y:S02]  /*0f70*/  FSEL R7, R7, RZ, P1 ;  /* 0x000000ff07077208 */ /* 0x000fe40000800000 */
[C---:B------:R-:W-:Y:S02]  /*0f80*/  FSETP.GEU.AND P2, PT, R6.reuse, 1, PT ;  /* 0x3f8000000600780b */ /* 0x040fe40003f4e000 */
[----:B------:R-:W-:Y:S02]  /*0f90*/  FSETP.GEU.AND P3, PT, R7, 1, PT ;  /* 0x3f8000000700780b */ /* 0x000fe40003f6e000 */
[----:B------:R-:W-:-:S02]  /*0fa0*/  FSETP.NAN.AND P0, PT, R6, R6, PT ;  /* 0x000000060600720b */ /* 0x000fc40003f08000 */
[----:B------:R-:W-:Y:S01]  /*0fb0*/  FSETP.NAN.AND P1, PT, R7, R7, PT ;  /* 0x000000070700720b */ /* 0x000fe20003f28000 */
[----:B0-----:R-:W-:-:S06]  /*0fc0*/  IMAD.WIDE R12, R13, 0x4, R2 ;  /* 0x000000040d0c7825 */ /* 0x001fcc00078e0202 */
[----:B------:R-:W-:Y:S02]  /*0fd0*/  @P2 SEL R6, R6, 0x3f800000, P0 ;  /* 0x3f80000006062807 */ /* 0x000fe40000000000 */
[----:B------:R-:W-:-:S05]  /*0fe0*/  @P3 SEL R7, R7, 0x3f800000, P1 ;  /* 0x3f80000007073807 */ /* 0x000fca0000800000 */
[----:B------:R-:W-:Y:S01]  /*0ff0*/  STG.E.64 desc[UR4][R12.64], R6 ;  /* 0x000000060c007986 */ /* 0x000fe2000c101b04 */
[----:B------:R-:W-:Y:S05]  /*1000*/  EXIT ;  /* 0x000000000000794d */ /* 0x000fea0003800000 */
.L_x_0:
[----:B------:R-:W-:-:S00]  /*1010*/  BRA `(.L_x_0) ;  /* 0xfffffffc00fc7947 */ /* 0x000fc0000383ffff */
[----:B------:R-:W-:-:S00]  /*1020*/  NOP ;  /* 0x0000000000007918 */ /* 0x000fc00000000000 */
        /* <DEDUP_REMOVED lines=13> */
.L_x_1:


//--------------------- .nv.constant0.triton_poi_fused_add_avg_pool2d_clamp_div_mul_pow_rsub_sub_1 --------------------------
	.section	.nv.constant0.triton_poi_fused_add_avg_pool2d_clamp_div_mul_pow_rsub_sub_1,"a",@progbits
	.sectionflags	@""
	.align	4
.nv.constant0.triton_poi_fused_add_avg_pool2d_clamp_div_mul_pow_rsub_sub_1:
	.zero		564
